//
// Generated by NVIDIA NVVM Compiler
//
// Compiler Build ID: CL-36424714
// Cuda compilation tools, release 13.0, V13.0.88
// Based on NVVM 20.0.0
//

.version 9.0
.target sm_100
.address_size 64

	// .globl	_Z7maxpoolPfS_ii
.extern .func  (.param .b32 func_retval0) vprintf
(
	.param .b64 vprintf_param_0,
	.param .b64 vprintf_param_1
)
;
.global .align 1 .b8 $str[20] = {114, 111, 119, 32, 58, 32, 37, 100, 44, 32, 99, 111, 108, 32, 58, 32, 37, 100, 10};

.visible .entry _Z7maxpoolPfS_ii(
	.param .u64 .ptr .align 1 _Z7maxpoolPfS_ii_param_0,
	.param .u64 .ptr .align 1 _Z7maxpoolPfS_ii_param_1,
	.param .u32 _Z7maxpoolPfS_ii_param_2,
	.param .u32 _Z7maxpoolPfS_ii_param_3
)
{
	.local .align 8 .b8 	__local_depot0[8];
	.reg .b64 	%SP;
	.reg .b64 	%SPL;
	.reg .b32 	%r<11>;
	.reg .b64 	%rd<5>;

	mov.u64 	%SPL, __local_depot0;
	cvta.local.u64 	%SP, %SPL;
	add.u64 	%rd1, %SP, 0;
	add.u64 	%rd2, %SPL, 0;
	mov.u32 	%r1, %ntid.x;
	mov.u32 	%r2, %ctaid.x;
	mov.u32 	%r3, %tid.x;
	mad.lo.s32 	%r4, %r1, %r2, %r3;
	mov.u32 	%r5, %ntid.y;
	mov.u32 	%r6, %ctaid.y;
	mov.u32 	%r7, %tid.y;
	mad.lo.s32 	%r8, %r5, %r6, %r7;
	st.local.v2.u32 	[%rd2], {%r8, %r4};
	mov.u64 	%rd3, $str;
	cvta.global.u64 	%rd4, %rd3;
	{ // callseq 0, 0
	.param .b64 param0;
	st.param.b64 	[param0], %rd4;
	.param .b64 param1;
	st.param.b64 	[param1], %rd1;
	.param .b32 retval0;
	call.uni (retval0), 
	vprintf, 
	(
	param0, 
	param1
	);
	ld.param.b32 	%r9, [retval0];
	} // callseq 0
	ret;

}


// ===== COMPILED SASS (sm_100) =====

	.target	sm_100

	.elftype	@"ET_EXEC"


//--------------------- .note.nv.tkinfo           --------------------------
	.section	.note.nv.tkinfo,"",@"SHT_NOTE"
	.sectionflags	@"SHF_NOTE_NV_TKINFO"
	.tkinfo
        /*0018*/ 	.word	0x00000002
        /*0030*/ 	.string	""
        /*0030*/ 	.string	"ptxas"
        /*0030*/ 	.string	"Cuda compilation tools, release 13.0, V13.0.88"
        /*0030*/ 	.string	"Build cuda_13.0.r13.0/compiler.36424714_0"
        /*0030*/ 	.string	"-arch sm_100 -m 64 "



//--------------------- .note.nv.cuinfo           --------------------------
	.section	.note.nv.cuinfo,"",@"SHT_NOTE"
	.sectionflags	@"SHF_NOTE_NV_CUINFO"
        /*0018*/ 	.short	0x0002
        /*001a*/ 	.short	0x0064
        /*001c*/ 	.short	0x0082
	.zero		2


//--------------------- .nv.info                  --------------------------
	.section	.nv.info,"",@"SHT_CUDA_INFO"
	.align	4


	//----- nvinfo : EIATTR_REGCOUNT
	.align		4
        /*0000*/ 	.byte	0x04, 0x2f
        /*0002*/ 	.short	(.L_2 - .L_1)
	.align		4
.L_1:
        /*0004*/ 	.word	index@(_Z7maxpoolPfS_ii)
        /*0008*/ 	.word	0x00000018


	//----- nvinfo : EIATTR_FRAME_SIZE
	.align		4
.L_2:
        /*000c*/ 	.byte	0x04, 0x11
        /*000e*/ 	.short	(.L_4 - .L_3)
	.align		4
.L_3:
        /*0010*/ 	.word	index@(_Z7maxpoolPfS_ii)
        /*0014*/ 	.word	0x00000008


	//----- nvinfo : EIATTR_MIN_STACK_SIZE
	.align		4
.L_4:
        /*0018*/ 	.byte	0x04, 0x12
        /*001a*/ 	.short	(.L_6 - .L_5)
	.align		4
.L_5:
        /*001c*/ 	.word	index@(_Z7maxpoolPfS_ii)
        /*0020*/ 	.word	0x00000008
.L_6:


//--------------------- .nv.compat                --------------------------
	.section	.nv.compat,"",@"SHT_CUDA_COMPAT_INFO"
	.align	4
        /*0000*/ 	.byte	0x02, 0x09, 0x00, 0x00, 0x02, 0x02, 0x01, 0x00, 0x02, 0x05, 0x05, 0x00, 0x03, 0x07, 0x01, 0x01
        /*0010*/ 	.byte	0x02, 0x03, 0x00, 0x00, 0x02, 0x06, 0x01, 0x00, 0x04, 0x0b, 0x08, 0x00, 0x09, 0x00, 0x00, 0x00
        /*0020*/ 	.byte	0x00, 0x00, 0x00, 0x00


//--------------------- .nv.info._Z7maxpoolPfS_ii --------------------------
	.section	.nv.info._Z7maxpoolPfS_ii,"",@"SHT_CUDA_INFO"
	.sectionflags	@""
	.align	4


	//----- nvinfo : EIATTR_CUDA_API_VERSION
	.align		4
        /*0000*/ 	.byte	0x04, 0x37
        /*0002*/ 	.short	(.L_8 - .L_7)
.L_7:
        /*0004*/ 	.word	0x00000082


	//----- nvinfo : EIATTR_KPARAM_INFO
	.align		4
.L_8:
        /*0008*/ 	.byte	0x04, 0x17
        /*000a*/ 	.short	(.L_10 - .L_9)
.L_9:
        /*000c*/ 	.word	0x00000000
        /*0010*/ 	.short	0x0003
        /*0012*/ 	.short	0x0014
        /*0014*/ 	.byte	0x00, 0xf0, 0x11, 0x00


	//----- nvinfo : EIATTR_KPARAM_INFO
	.align		4
.L_10:
        /*0018*/ 	.byte	0x04, 0x17
        /*001a*/ 	.short	(.L_12 - .L_11)
.L_11:
        /*001c*/ 	.word	0x00000000
        /*0020*/ 	.short	0x0002
        /*0022*/ 	.short	0x0010
        /*0024*/ 	.byte	0x00, 0xf0, 0x11, 0x00


	//----- nvinfo : EIATTR_KPARAM_INFO
	.align		4
.L_12:
        /*0028*/ 	.byte	0x04, 0x17
        /*002a*/ 	.short	(.L_14 - .L_13)
.L_13:
        /*002c*/ 	.word	0x00000000
        /*0030*/ 	.short	0x0001
        /*0032*/ 	.short	0x0008
        /*0034*/ 	.byte	0x00, 0xf5, 0x21, 0x00


	//----- nvinfo : EIATTR_KPARAM_INFO
	.align		4
.L_14:
        /*0038*/ 	.byte	0x04, 0x17
        /*003a*/ 	.short	(.L_16 - .L_15)
.L_15:
        /*003c*/ 	.word	0x00000000
        /*0040*/ 	.short	0x0000
        /*0042*/ 	.short	0x0000
        /*0044*/ 	.byte	0x00, 0xf5, 0x21, 0x00


	//----- nvinfo : EIATTR_SPARSE_MMA_MASK
	.align		4
.L_16:
        /*0048*/ 	.byte	0x03, 0x50
        /*004a*/ 	.short	0x0000


	//----- nvinfo : EIATTR_MAXREG_COUNT
	.align		4
        /*004c*/ 	.byte	0x03, 0x1b
        /*004e*/ 	.short	0x00ff


	//----- nvinfo : EIATTR_EXTERNS
	.align		4
        /*0050*/ 	.byte	0x04, 0x0f
        /*0052*/ 	.short	(.L_18 - .L_17)


	//   ....[0]....
	.align		4
.L_17:
        /*0054*/ 	.word	index@(vprintf)


	//----- nvinfo : EIATTR_MERCURY_ISA_VERSION
	.align		4
.L_18:
        /*0058*/ 	.byte	0x03, 0x5f
        /*005a*/ 	.short	0x0101


	//----- nvinfo : EIATTR_VRC_CTA_INIT_COUNT
	.align		4
        /*005c*/ 	.byte	0x02, 0x4a
	.zero		1
	.zero		1


	//----- nvinfo : EIATTR_SYSCALL_OFFSETS
	.align		4
        /*0060*/ 	.byte	0x04, 0x46
        /*0062*/ 	.short	(.L_20 - .L_19)


	//   ....[0]....
.L_19:
        /*0064*/ 	.word	0x00000150


	//----- nvinfo : EIATTR_EXIT_INSTR_OFFSETS
	.align		4
.L_20:
        /*0068*/ 	.byte	0x04, 0x1c
        /*006a*/ 	.short	(.L_22 - .L_21)


	//   ....[0]....
.L_21:
        /*006c*/ 	.word	0x00000160


	//----- nvinfo : EIATTR_CBANK_PARAM_SIZE
	.align		4
.L_22:
        /*0070*/ 	.byte	0x03, 0x19
        /*0072*/ 	.short	0x0018


	//----- nvinfo : EIATTR_PARAM_CBANK
	.align		4
        /*0074*/ 	.byte	0x04, 0x0a
        /*0076*/ 	.short	(.L_24 - .L_23)
	.align		4
.L_23:
        /*0078*/ 	.word	index@(.nv.constant0._Z7maxpoolPfS_ii)
        /*007c*/ 	.short	0x0380
        /*007e*/ 	.short	0x0018


	//----- nvinfo : EIATTR_SW_WAR
	.align		4
.L_24:
        /*0080*/ 	.byte	0x04, 0x36
        /*0082*/ 	.short	(.L_26 - .L_25)
.L_25:
        /*0084*/ 	.word	0x00000008
.L_26:


//--------------------- .nv.callgraph             --------------------------
	.section	.nv.callgraph,"",@"SHT_CUDA_CALLGRAPH"
	.align	4
	.sectionentsize	8
	.align		4
        /*0000*/ 	.word	0x00000000
	.align		4
        /*0004*/ 	.word	0xffffffff
	.align		4
        /*0008*/ 	.word	index@(_Z7maxpoolPfS_ii)
	.align		4
        /*000c*/ 	.word	index@(vprintf)
	.align		4
        /*0010*/ 	.word	0x00000000
	.align		4
        /*0014*/ 	.word	0xfffffffe
	.align		4
        /*0018*/ 	.word	0x00000000
	.align		4
        /*001c*/ 	.word	0xfffffffd
	.align		4
        /*0020*/ 	.word	0x00000000
	.align		4
        /*0024*/ 	.word	0xfffffffc


//--------------------- .nv.constant4             --------------------------
	.section	.nv.constant4,"a",@progbits
	.align	8
	.align		8
.nv.constant4:
        /*0000*/ 	.dword	vprintf
	.align		8
        /*0008*/ 	.dword	$str


//--------------------- .text._Z7maxpoolPfS_ii    --------------------------
	.section	.text._Z7maxpoolPfS_ii,"ax",@progbits
	.align	128
        .global         _Z7maxpoolPfS_ii
        .type           _Z7maxpoolPfS_ii,@function
        .size           _Z7maxpoolPfS_ii,(.L_x_2 - _Z7maxpoolPfS_ii)
        .other          _Z7maxpoolPfS_ii,@"STO_CUDA_ENTRY STV_DEFAULT"
_Z7maxpoolPfS_ii:
.text._Z7maxpoolPfS_ii:
[----:B------:R-:W0:Y:S01]  /*0000*/  LDC R1, c[0x0][0x37c] ;  /* 0x0000df00ff017b82 */ /* 0x000e220000000800 */
[----:B------:R-:W1:Y:S01]  /*0010*/  S2R R3, SR_CTAID.X ;  /* 0x0000000000037919 */ /* 0x000e620000002500 */
[----:B------:R-:W2:Y:S01]  /*0020*/  LDCU UR5, c[0x0][0x2fc] ;  /* 0x00005f80ff0577ac */ /* 0x000ea20008000800 */
[----:B0-----:R-:W-:Y:S01]  /*0030*/  VIADD R1, R1, 0xfffffff8 ;  /* 0xfffffff801017836 */ /* 0x001fe20000000000 */
[----:B------:R-:W1:Y:S01]  /*0040*/  S2R R0, SR_TID.X ;  /* 0x0000000000007919 */ /* 0x000e620000002100 */
[----:B------:R-:W1:Y:S01]  /*0050*/  LDCU UR4, c[0x0][0x360] ;  /* 0x00006c00ff0477ac */ /* 0x000e620008000800 */
[----:B------:R-:W0:Y:S01]  /*0060*/  S2R R2, SR_CTAID.Y ;  /* 0x0000000000027919 */ /* 0x000e220000002600 */
[----:B------:R-:W0:Y:S01]  /*0070*/  LDCU UR6, c[0x0][0x364] ;  /* 0x00006c80ff0677ac */ /* 0x000e220008000800 */
[----:B------:R-:W0:Y:S01]  /*0080*/  S2R R5, SR_TID.Y ;  /* 0x0000000000057919 */ /* 0x000e220000002200 */
[----:B-1----:R-:W-:Y:S01]  /*0090*/  IMAD R3, R3, UR4, R0 ;  /* 0x0000000403037c24 */ /* 0x002fe2000f8e0200 */
[----:B------:R-:W-:Y:S01]  /*00a0*/  MOV R0, 0x0 ;  /* 0x0000000000007802 */ /* 0x000fe20000000f00 */
[----:B------:R-:W1:Y:S03]  /*00b0*/  LDCU UR4, c[0x0][0x2f8] ;  /* 0x00005f00ff0477ac */ /* 0x000e660008000800 */
[----:B------:R3:W4:Y:S01]  /*00c0*/  LDC.64 R8, c[0x4][R0] ;  /* 0x0100000000087b82 */ /* 0x0007220000000a00 */
[----:B0-----:R-:W-:Y:S01]  /*00d0*/  IMAD R2, R2, UR6, R5 ;  /* 0x0000000602027c24 */ /* 0x001fe2000f8e0205 */
[----:B------:R-:W0:Y:S04]  /*00e0*/  LDCU.64 UR6, c[0x4][0x8] ;  /* 0x01000100ff0677ac */ /* 0x000e280008000a00 */
[----:B------:R3:W-:Y:S01]  /*00f0*/  STL.64 [R1], R2 ;  /* 0x0000000201007387 */ /* 0x0007e20000100a00 */
[----:B-1----:R-:W-:-:S04]  /*0100*/  IADD3 R6, P0, PT, R1, UR4, RZ ;  /* 0x0000000401067c10 */ /* 0x002fc8000ff1e0ff */
[----:B--2---:R-:W-:Y:S01]  /*0110*/  IADD3.X R7, PT, PT, RZ, UR5, RZ, P0, !PT ;  /* 0x00000005ff077c10 */ /* 0x004fe200087fe4ff */
[----:B0-----:R-:W-:Y:S01]  /*0120*/  IMAD.U32 R4, RZ, RZ, UR6 ;  /* 0x00000006ff047e24 */ /* 0x001fe2000f8e00ff */
[----:B---3--:R-:W-:-:S07]  /*0130*/  MOV R5, UR7 ;  /* 0x0000000700057c02 */ /* 0x008fce0008000f00 */
[----:B------:R-:W-:-:S07]  /*0140*/  LEPC R20, `(.L_x_0) ;  /* 0x000000001014794e */ /* 0x000fce0000000000 */
[----:B----4-:R-:W-:Y:S05]  /*0150*/  CALL.ABS.NOINC R8 ;  /* 0x0000000008007343 */ /* 0x010fea0003c00000 */
.L_x_0:
[----:B------:R-:W-:Y:S05]  /*0160*/  EXIT ;  /* 0x000000000000794d */ /* 0x000fea0003800000 */
.L_x_1:
[----:B------:R-:W-:-:S00]  /*0170*/  BRA `(.L_x_1) ;  /* 0xfffffffc00fc7947 */ /* 0x000fc0000383ffff */
[----:B------:R-:W-:-:S00]  /*0180*/  NOP ;  /* 0x0000000000007918 */ /* 0x000fc00000000000 */
[----:B------:R-:W-:-:S00]  /*0190*/  NOP ;  /* 0x0000000000007918 */ /* 0x000fc00000000000 */
[----:B------:R-:W-:-:S00]  /*01a0*/  NOP ;  /* 0x0000000000007918 */ /* 0x000fc00000000000 */
[----:B------:R-:W-:-:S00]  /*01b0*/  NOP ;  /* 0x0000000000007918 */ /* 0x000fc00000000000 */
[----:B------:R-:W-:-:S00]  /*01c0*/  NOP ;  /* 0x0000000000007918 */ /* 0x000fc00000000000 */
[----:B------:R-:W-:-:S00]  /*01d0*/  NOP ;  /* 0x0000000000007918 */ /* 0x000fc00000000000 */
[----:B------:R-:W-:-:S00]  /*01e0*/  NOP ;  /* 0x0000000000007918 */ /* 0x000fc00000000000 */
[----:B------:R-:W-:-:S00]  /*01f0*/  NOP ;  /* 0x0000000000007918 */ /* 0x000fc00000000000 */
.L_x_2:


//--------------------- .nv.global.init           --------------------------
	.section	.nv.global.init,"aw",@progbits
.nv.global.init:
	.type		$str,@object
	.size		$str,(.L_0 - $str)
$str:
        /*0000*/ 	.byte	0x72, 0x6f, 0x77, 0x20, 0x3a, 0x20, 0x25, 0x64, 0x2c, 0x20, 0x63, 0x6f, 0x6c, 0x20, 0x3a, 0x20
        /*0010*/ 	.byte	0x25, 0x64, 0x0a, 0x00
.L_0:


//--------------------- .nv.shared.reserved.0     --------------------------
	.section	.nv.shared.reserved.0,"aw",@nobits
	.weak		__nv_reservedSMEM_offset_0_alias
	.size		__nv_reservedSMEM_offset_0_alias, 0, 64
	.other		__nv_reservedSMEM_offset_0_alias,@"STO_CUDA_RESERVED_SHARED STV_DEFAULT"
__nv_reservedSMEM_offset_0_alias:
	.zero		0
	.zero		64


//--------------------- .nv.constant0._Z7maxpoolPfS_ii --------------------------
	.section	.nv.constant0._Z7maxpoolPfS_ii,"a",@progbits
	.sectionflags	@""
	.align	4
.nv.constant0._Z7maxpoolPfS_ii:
	.zero		920


//--------------------- SYMBOLS --------------------------

	.type		.nv.reservedSmem.offset0,@object
	.size		.nv.reservedSmem.offset0,0x4
	.type		vprintf,@function
